//
// Generated by NVIDIA NVVM Compiler
//
// Compiler Build ID: CL-36424714
// Cuda compilation tools, release 13.0, V13.0.88
// Based on NVVM 20.0.0
//

.version 9.0
.target sm_100
.address_size 64

	// .globl	_Z11kernel_callPf
// _ZZ11kernel_callPfE6buffer has been demoted

.visible .entry _Z11kernel_callPf(
	.param .u64 .ptr .align 1 _Z11kernel_callPf_param_0
)
{
	.reg .pred 	%p<9>;
	.reg .b16 	%rs<7>;
	.reg .b32 	%r<103>;
	.reg .b32 	%f<201>;
	.reg .b64 	%rd<17>;
	// demoted variable
	.shared .align 4 .b8 _ZZ11kernel_callPfE6buffer[49152];
	ld.param.u64 	%rd6, [_Z11kernel_callPf_param_0];
	cvta.to.global.u64 	%rd1, %rd6;
	mov.u32 	%r96, %tid.x;
	mov.u32 	%r2, %ntid.x;
	add.s32 	%r3, %r96, 1;
	cvt.rn.f32.u32 	%f1, %r3;
	add.s32 	%r51, %r96, 2;
	cvt.rn.f32.u32 	%f2, %r51;
	add.s32 	%r52, %r96, %r2;
	cvt.u16.u32 	%rs2, %r52;
	xor.b16  	%rs3, %rs2, 4095;
	cvt.u16.u32 	%rs4, %r2;
	div.u16 	%rs5, %rs3, %rs4;
	and.b16  	%rs1, %rs5, 3;
	xor.b16  	%rs6, %rs1, 2;
	cvt.u32.u16 	%r4, %rs6;
	setp.eq.s16 	%p1, %rs1, 2;
	mov.u32 	%r93, %r96;
	@%p1 bra 	$L__BB0_3;
	shl.b32 	%r53, %r96, 2;
	mov.u32 	%r54, _ZZ11kernel_callPfE6buffer;
	add.s32 	%r55, %r53, %r54;
	add.s32 	%r90, %r55, 16384;
	shl.b32 	%r6, %r2, 2;
	neg.s32 	%r89, %r4;
	mad.lo.s32 	%r93, %r2, %r4, %r96;
$L__BB0_2:
	.pragma "nounroll";
	st.shared.f32 	[%r90+-16384], %f1;
	st.shared.f32 	[%r90], %f2;
	st.shared.f32 	[%r90+16384], %f1;
	add.s32 	%r90, %r90, %r6;
	add.s32 	%r89, %r89, 1;
	setp.ne.s32 	%p2, %r89, 0;
	@%p2 bra 	$L__BB0_2;
$L__BB0_3:
	shl.b32 	%r14, %r2, 2;
	shl.b32 	%r56, %r93, 2;
	mov.u32 	%r57, _ZZ11kernel_callPfE6buffer;
	add.s32 	%r92, %r57, %r56;
	shl.b32 	%r16, %r2, 4;
$L__BB0_4:
	st.shared.f32 	[%r92], %f1;
	st.shared.f32 	[%r92+16384], %f2;
	st.shared.f32 	[%r92+32768], %f1;
	add.s32 	%r58, %r92, %r14;
	st.shared.f32 	[%r58], %f1;
	st.shared.f32 	[%r58+16384], %f2;
	st.shared.f32 	[%r58+32768], %f1;
	add.s32 	%r59, %r58, %r14;
	st.shared.f32 	[%r59], %f1;
	st.shared.f32 	[%r59+16384], %f2;
	st.shared.f32 	[%r59+32768], %f1;
	add.s32 	%r60, %r59, %r14;
	st.shared.f32 	[%r60], %f1;
	st.shared.f32 	[%r60+16384], %f2;
	st.shared.f32 	[%r60+32768], %f1;
	add.s32 	%r93, %r93, %r14;
	add.s32 	%r92, %r92, %r16;
	setp.lt.u32 	%p3, %r93, 4096;
	@%p3 bra 	$L__BB0_4;
	bar.sync 	0;
	mov.u32 	%r61, %ntid.y;
	mul.lo.s32 	%r21, %r2, %r61;
	mov.u32 	%r62, %tid.y;
	mov.u32 	%r63, %tid.z;
	mad.lo.s32 	%r64, %r61, %r63, %r62;
	mul.lo.s32 	%r22, %r64, %r2;
	add.s32 	%r65, %r3, %r22;
	setp.gt.u32 	%p4, %r65, 4095;
	@%p4 bra 	$L__BB0_8;
	add.s32 	%r97, %r96, %r22;
	mov.u32 	%r66, %ntid.z;
	mul.lo.s32 	%r24, %r21, %r66;
$L__BB0_7:
	add.s32 	%r67, %r97, 1;
	shl.b32 	%r68, %r67, 2;
	and.b32  	%r69, %r68, 16380;
	add.s32 	%r71, %r57, %r69;
	ld.shared.f32 	%f3, [%r71];
	shr.u32 	%r72, %r67, 4;
	and.b32  	%r73, %r72, 268435452;
	add.s32 	%r74, %r57, %r73;
	ld.shared.f32 	%f4, [%r74+16384];
	and.b32  	%r75, %r68, 252;
	add.s32 	%r76, %r57, %r75;
	ld.shared.f32 	%f5, [%r76+32768];
	fma.rn.f32 	%f6, %f4, %f5, %f3;
	ld.shared.f32 	%f7, [%r74+16640];
	ld.shared.f32 	%f8, [%r76+33024];
	fma.rn.f32 	%f9, %f7, %f8, %f6;
	ld.shared.f32 	%f10, [%r74+16896];
	ld.shared.f32 	%f11, [%r76+33280];
	fma.rn.f32 	%f12, %f10, %f11, %f9;
	ld.shared.f32 	%f13, [%r74+17152];
	ld.shared.f32 	%f14, [%r76+33536];
	fma.rn.f32 	%f15, %f13, %f14, %f12;
	ld.shared.f32 	%f16, [%r74+17408];
	ld.shared.f32 	%f17, [%r76+33792];
	fma.rn.f32 	%f18, %f16, %f17, %f15;
	ld.shared.f32 	%f19, [%r74+17664];
	ld.shared.f32 	%f20, [%r76+34048];
	fma.rn.f32 	%f21, %f19, %f20, %f18;
	ld.shared.f32 	%f22, [%r74+17920];
	ld.shared.f32 	%f23, [%r76+34304];
	fma.rn.f32 	%f24, %f22, %f23, %f21;
	ld.shared.f32 	%f25, [%r74+18176];
	ld.shared.f32 	%f26, [%r76+34560];
	fma.rn.f32 	%f27, %f25, %f26, %f24;
	ld.shared.f32 	%f28, [%r74+18432];
	ld.shared.f32 	%f29, [%r76+34816];
	fma.rn.f32 	%f30, %f28, %f29, %f27;
	ld.shared.f32 	%f31, [%r74+18688];
	ld.shared.f32 	%f32, [%r76+35072];
	fma.rn.f32 	%f33, %f31, %f32, %f30;
	ld.shared.f32 	%f34, [%r74+18944];
	ld.shared.f32 	%f35, [%r76+35328];
	fma.rn.f32 	%f36, %f34, %f35, %f33;
	ld.shared.f32 	%f37, [%r74+19200];
	ld.shared.f32 	%f38, [%r76+35584];
	fma.rn.f32 	%f39, %f37, %f38, %f36;
	ld.shared.f32 	%f40, [%r74+19456];
	ld.shared.f32 	%f41, [%r76+35840];
	fma.rn.f32 	%f42, %f40, %f41, %f39;
	ld.shared.f32 	%f43, [%r74+19712];
	ld.shared.f32 	%f44, [%r76+36096];
	fma.rn.f32 	%f45, %f43, %f44, %f42;
	ld.shared.f32 	%f46, [%r74+19968];
	ld.shared.f32 	%f47, [%r76+36352];
	fma.rn.f32 	%f48, %f46, %f47, %f45;
	ld.shared.f32 	%f49, [%r74+20224];
	ld.shared.f32 	%f50, [%r76+36608];
	fma.rn.f32 	%f51, %f49, %f50, %f48;
	ld.shared.f32 	%f52, [%r74+20480];
	ld.shared.f32 	%f53, [%r76+36864];
	fma.rn.f32 	%f54, %f52, %f53, %f51;
	ld.shared.f32 	%f55, [%r74+20736];
	ld.shared.f32 	%f56, [%r76+37120];
	fma.rn.f32 	%f57, %f55, %f56, %f54;
	ld.shared.f32 	%f58, [%r74+20992];
	ld.shared.f32 	%f59, [%r76+37376];
	fma.rn.f32 	%f60, %f58, %f59, %f57;
	ld.shared.f32 	%f61, [%r74+21248];
	ld.shared.f32 	%f62, [%r76+37632];
	fma.rn.f32 	%f63, %f61, %f62, %f60;
	ld.shared.f32 	%f64, [%r74+21504];
	ld.shared.f32 	%f65, [%r76+37888];
	fma.rn.f32 	%f66, %f64, %f65, %f63;
	ld.shared.f32 	%f67, [%r74+21760];
	ld.shared.f32 	%f68, [%r76+38144];
	fma.rn.f32 	%f69, %f67, %f68, %f66;
	ld.shared.f32 	%f70, [%r74+22016];
	ld.shared.f32 	%f71, [%r76+38400];
	fma.rn.f32 	%f72, %f70, %f71, %f69;
	ld.shared.f32 	%f73, [%r74+22272];
	ld.shared.f32 	%f74, [%r76+38656];
	fma.rn.f32 	%f75, %f73, %f74, %f72;
	ld.shared.f32 	%f76, [%r74+22528];
	ld.shared.f32 	%f77, [%r76+38912];
	fma.rn.f32 	%f78, %f76, %f77, %f75;
	ld.shared.f32 	%f79, [%r74+22784];
	ld.shared.f32 	%f80, [%r76+39168];
	fma.rn.f32 	%f81, %f79, %f80, %f78;
	ld.shared.f32 	%f82, [%r74+23040];
	ld.shared.f32 	%f83, [%r76+39424];
	fma.rn.f32 	%f84, %f82, %f83, %f81;
	ld.shared.f32 	%f85, [%r74+23296];
	ld.shared.f32 	%f86, [%r76+39680];
	fma.rn.f32 	%f87, %f85, %f86, %f84;
	ld.shared.f32 	%f88, [%r74+23552];
	ld.shared.f32 	%f89, [%r76+39936];
	fma.rn.f32 	%f90, %f88, %f89, %f87;
	ld.shared.f32 	%f91, [%r74+23808];
	ld.shared.f32 	%f92, [%r76+40192];
	fma.rn.f32 	%f93, %f91, %f92, %f90;
	ld.shared.f32 	%f94, [%r74+24064];
	ld.shared.f32 	%f95, [%r76+40448];
	fma.rn.f32 	%f96, %f94, %f95, %f93;
	ld.shared.f32 	%f97, [%r74+24320];
	ld.shared.f32 	%f98, [%r76+40704];
	fma.rn.f32 	%f99, %f97, %f98, %f96;
	ld.shared.f32 	%f100, [%r74+24576];
	ld.shared.f32 	%f101, [%r76+40960];
	fma.rn.f32 	%f102, %f100, %f101, %f99;
	ld.shared.f32 	%f103, [%r74+24832];
	ld.shared.f32 	%f104, [%r76+41216];
	fma.rn.f32 	%f105, %f103, %f104, %f102;
	ld.shared.f32 	%f106, [%r74+25088];
	ld.shared.f32 	%f107, [%r76+41472];
	fma.rn.f32 	%f108, %f106, %f107, %f105;
	ld.shared.f32 	%f109, [%r74+25344];
	ld.shared.f32 	%f110, [%r76+41728];
	fma.rn.f32 	%f111, %f109, %f110, %f108;
	ld.shared.f32 	%f112, [%r74+25600];
	ld.shared.f32 	%f113, [%r76+41984];
	fma.rn.f32 	%f114, %f112, %f113, %f111;
	ld.shared.f32 	%f115, [%r74+25856];
	ld.shared.f32 	%f116, [%r76+42240];
	fma.rn.f32 	%f117, %f115, %f116, %f114;
	ld.shared.f32 	%f118, [%r74+26112];
	ld.shared.f32 	%f119, [%r76+42496];
	fma.rn.f32 	%f120, %f118, %f119, %f117;
	ld.shared.f32 	%f121, [%r74+26368];
	ld.shared.f32 	%f122, [%r76+42752];
	fma.rn.f32 	%f123, %f121, %f122, %f120;
	ld.shared.f32 	%f124, [%r74+26624];
	ld.shared.f32 	%f125, [%r76+43008];
	fma.rn.f32 	%f126, %f124, %f125, %f123;
	ld.shared.f32 	%f127, [%r74+26880];
	ld.shared.f32 	%f128, [%r76+43264];
	fma.rn.f32 	%f129, %f127, %f128, %f126;
	ld.shared.f32 	%f130, [%r74+27136];
	ld.shared.f32 	%f131, [%r76+43520];
	fma.rn.f32 	%f132, %f130, %f131, %f129;
	ld.shared.f32 	%f133, [%r74+27392];
	ld.shared.f32 	%f134, [%r76+43776];
	fma.rn.f32 	%f135, %f133, %f134, %f132;
	ld.shared.f32 	%f136, [%r74+27648];
	ld.shared.f32 	%f137, [%r76+44032];
	fma.rn.f32 	%f138, %f136, %f137, %f135;
	ld.shared.f32 	%f139, [%r74+27904];
	ld.shared.f32 	%f140, [%r76+44288];
	fma.rn.f32 	%f141, %f139, %f140, %f138;
	ld.shared.f32 	%f142, [%r74+28160];
	ld.shared.f32 	%f143, [%r76+44544];
	fma.rn.f32 	%f144, %f142, %f143, %f141;
	ld.shared.f32 	%f145, [%r74+28416];
	ld.shared.f32 	%f146, [%r76+44800];
	fma.rn.f32 	%f147, %f145, %f146, %f144;
	ld.shared.f32 	%f148, [%r74+28672];
	ld.shared.f32 	%f149, [%r76+45056];
	fma.rn.f32 	%f150, %f148, %f149, %f147;
	ld.shared.f32 	%f151, [%r74+28928];
	ld.shared.f32 	%f152, [%r76+45312];
	fma.rn.f32 	%f153, %f151, %f152, %f150;
	ld.shared.f32 	%f154, [%r74+29184];
	ld.shared.f32 	%f155, [%r76+45568];
	fma.rn.f32 	%f156, %f154, %f155, %f153;
	ld.shared.f32 	%f157, [%r74+29440];
	ld.shared.f32 	%f158, [%r76+45824];
	fma.rn.f32 	%f159, %f157, %f158, %f156;
	ld.shared.f32 	%f160, [%r74+29696];
	ld.shared.f32 	%f161, [%r76+46080];
	fma.rn.f32 	%f162, %f160, %f161, %f159;
	ld.shared.f32 	%f163, [%r74+29952];
	ld.shared.f32 	%f164, [%r76+46336];
	fma.rn.f32 	%f165, %f163, %f164, %f162;
	ld.shared.f32 	%f166, [%r74+30208];
	ld.shared.f32 	%f167, [%r76+46592];
	fma.rn.f32 	%f168, %f166, %f167, %f165;
	ld.shared.f32 	%f169, [%r74+30464];
	ld.shared.f32 	%f170, [%r76+46848];
	fma.rn.f32 	%f171, %f169, %f170, %f168;
	ld.shared.f32 	%f172, [%r74+30720];
	ld.shared.f32 	%f173, [%r76+47104];
	fma.rn.f32 	%f174, %f172, %f173, %f171;
	ld.shared.f32 	%f175, [%r74+30976];
	ld.shared.f32 	%f176, [%r76+47360];
	fma.rn.f32 	%f177, %f175, %f176, %f174;
	ld.shared.f32 	%f178, [%r74+31232];
	ld.shared.f32 	%f179, [%r76+47616];
	fma.rn.f32 	%f180, %f178, %f179, %f177;
	ld.shared.f32 	%f181, [%r74+31488];
	ld.shared.f32 	%f182, [%r76+47872];
	fma.rn.f32 	%f183, %f181, %f182, %f180;
	ld.shared.f32 	%f184, [%r74+31744];
	ld.shared.f32 	%f185, [%r76+48128];
	fma.rn.f32 	%f186, %f184, %f185, %f183;
	ld.shared.f32 	%f187, [%r74+32000];
	ld.shared.f32 	%f188, [%r76+48384];
	fma.rn.f32 	%f189, %f187, %f188, %f186;
	ld.shared.f32 	%f190, [%r74+32256];
	ld.shared.f32 	%f191, [%r76+48640];
	fma.rn.f32 	%f192, %f190, %f191, %f189;
	ld.shared.f32 	%f193, [%r74+32512];
	ld.shared.f32 	%f194, [%r76+48896];
	fma.rn.f32 	%f195, %f193, %f194, %f192;
	st.shared.f32 	[%r71], %f195;
	add.s32 	%r97, %r97, %r24;
	add.s32 	%r77, %r97, 1;
	setp.lt.u32 	%p5, %r77, 4096;
	@%p5 bra 	$L__BB0_7;
$L__BB0_8:
	setp.eq.s16 	%p6, %rs1, 2;
	@%p6 bra 	$L__BB0_11;
	mul.wide.u32 	%rd7, %r96, 4;
	add.s64 	%rd16, %rd1, %rd7;
	mul.wide.u32 	%rd3, %r2, 4;
	shl.b32 	%r78, %r96, 2;
	add.s32 	%r95, %r57, %r78;
	neg.s32 	%r94, %r4;
	mad.lo.s32 	%r96, %r2, %r4, %r96;
$L__BB0_10:
	.pragma "nounroll";
	ld.shared.f32 	%f196, [%r95];
	st.global.f32 	[%rd16], %f196;
	add.s64 	%rd16, %rd16, %rd3;
	add.s32 	%r95, %r95, %r14;
	add.s32 	%r94, %r94, 1;
	setp.ne.s32 	%p7, %r94, 0;
	@%p7 bra 	$L__BB0_10;
$L__BB0_11:
	shl.b32 	%r80, %r2, 1;
	add.s32 	%r101, %r96, %r80;
	mad.lo.s32 	%r100, %r2, 3, %r96;
	add.s32 	%r99, %r2, %r96;
	shl.b32 	%r81, %r96, 2;
	add.s32 	%r98, %r57, %r81;
	shl.b32 	%r37, %r2, 3;
	mul.lo.s32 	%r38, %r2, 12;
$L__BB0_12:
	ld.shared.f32 	%f197, [%r98];
	mul.wide.u32 	%rd8, %r96, 4;
	add.s64 	%rd9, %rd1, %rd8;
	st.global.f32 	[%rd9], %f197;
	add.s32 	%r83, %r96, %r2;
	add.s32 	%r84, %r98, %r14;
	ld.shared.f32 	%f198, [%r84];
	mul.wide.u32 	%rd10, %r99, 4;
	add.s64 	%rd11, %rd1, %rd10;
	st.global.f32 	[%rd11], %f198;
	add.s32 	%r85, %r83, %r2;
	add.s32 	%r86, %r98, %r37;
	ld.shared.f32 	%f199, [%r86];
	mul.wide.u32 	%rd12, %r101, 4;
	add.s64 	%rd13, %rd1, %rd12;
	st.global.f32 	[%rd13], %f199;
	add.s32 	%r87, %r85, %r2;
	add.s32 	%r88, %r98, %r38;
	ld.shared.f32 	%f200, [%r88];
	mul.wide.u32 	%rd14, %r100, 4;
	add.s64 	%rd15, %rd1, %rd14;
	st.global.f32 	[%rd15], %f200;
	add.s32 	%r96, %r87, %r2;
	add.s32 	%r101, %r101, %r14;
	add.s32 	%r100, %r100, %r14;
	add.s32 	%r99, %r99, %r14;
	add.s32 	%r98, %r98, %r16;
	setp.lt.u32 	%p8, %r96, 4096;
	@%p8 bra 	$L__BB0_12;
	ret;

}


// ===== COMPILED SASS (sm_100) =====

	.target	sm_100

	.elftype	@"ET_EXEC"


//--------------------- .note.nv.tkinfo           --------------------------
	.section	.note.nv.tkinfo,"",@"SHT_NOTE"
	.sectionflags	@"SHF_NOTE_NV_TKINFO"
	.tkinfo
        /*0018*/ 	.word	0x00000002
        /*0030*/ 	.string	""
        /*0030*/ 	.string	"ptxas"
        /*0030*/ 	.string	"Cuda compilation tools, release 13.0, V13.0.88"
        /*0030*/ 	.string	"Build cuda_13.0.r13.0/compiler.36424714_0"
        /*0030*/ 	.string	"-arch sm_100 -m 64 "



//--------------------- .note.nv.cuinfo           --------------------------
	.section	.note.nv.cuinfo,"",@"SHT_NOTE"
	.sectionflags	@"SHF_NOTE_NV_CUINFO"
        /*0018*/ 	.short	0x0002
        /*001a*/ 	.short	0x0064
        /*001c*/ 	.short	0x0082
	.zero		2


//--------------------- .nv.info                  --------------------------
	.section	.nv.info,"",@"SHT_CUDA_INFO"
	.align	4


	//----- nvinfo : EIATTR_REGCOUNT
	.align		4
        /*0000*/ 	.byte	0x04, 0x2f
        /*0002*/ 	.short	(.L_1 - .L_0)
	.align		4
.L_0:
        /*0004*/ 	.word	index@(_Z11kernel_callPf)
        /*0008*/ 	.word	0x00000020


	//----- nvinfo : EIATTR_FRAME_SIZE
	.align		4
.L_1:
        /*000c*/ 	.byte	0x04, 0x11
        /*000e*/ 	.short	(.L_3 - .L_2)
	.align		4
.L_2:
        /*0010*/ 	.word	index@($__internal_0_$__cuda_sm20_div_u16)
        /*0014*/ 	.word	0x00000000


	//----- nvinfo : EIATTR_FRAME_SIZE
	.align		4
.L_3:
        /*0018*/ 	.byte	0x04, 0x11
        /*001a*/ 	.short	(.L_5 - .L_4)
	.align		4
.L_4:
        /*001c*/ 	.word	index@(_Z11kernel_callPf)
        /*0020*/ 	.word	0x00000000


	//----- nvinfo : EIATTR_MIN_STACK_SIZE
	.align		4
.L_5:
        /*0024*/ 	.byte	0x04, 0x12
        /*0026*/ 	.short	(.L_7 - .L_6)
	.align		4
.L_6:
        /*0028*/ 	.word	index@(_Z11kernel_callPf)
        /*002c*/ 	.word	0x00000000
.L_7:


//--------------------- .nv.compat                --------------------------
	.section	.nv.compat,"",@"SHT_CUDA_COMPAT_INFO"
	.align	4
        /*0000*/ 	.byte	0x02, 0x09, 0x00, 0x00, 0x02, 0x02, 0x01, 0x00, 0x02, 0x05, 0x05, 0x00, 0x03, 0x07, 0x01, 0x01
        /*0010*/ 	.byte	0x02, 0x03, 0x00, 0x00, 0x02, 0x06, 0x01, 0x00, 0x04, 0x0b, 0x08, 0x00, 0x01, 0x00, 0x00, 0x00
        /*0020*/ 	.byte	0x00, 0x00, 0x00, 0x00


//--------------------- .nv.info._Z11kernel_callPf --------------------------
	.section	.nv.info._Z11kernel_callPf,"",@"SHT_CUDA_INFO"
	.sectionflags	@""
	.align	4


	//----- nvinfo : EIATTR_CUDA_API_VERSION
	.align		4
        /*0000*/ 	.byte	0x04, 0x37
        /*0002*/ 	.short	(.L_9 - .L_8)
.L_8:
        /*0004*/ 	.word	0x00000082


	//----- nvinfo : EIATTR_KPARAM_INFO
	.align		4
.L_9:
        /*0008*/ 	.byte	0x04, 0x17
        /*000a*/ 	.short	(.L_11 - .L_10)
.L_10:
        /*000c*/ 	.word	0x00000000
        /*0010*/ 	.short	0x0000
        /*0012*/ 	.short	0x0000
        /*0014*/ 	.byte	0x00, 0xf5, 0x21, 0x00


	//----- nvinfo : EIATTR_SPARSE_MMA_MASK
	.align		4
.L_11:
        /*0018*/ 	.byte	0x03, 0x50
        /*001a*/ 	.short	0x0000


	//----- nvinfo : EIATTR_MAXREG_COUNT
	.align		4
        /*001c*/ 	.byte	0x03, 0x1b
        /*001e*/ 	.short	0x00ff


	//----- nvinfo : EIATTR_NUM_BARRIERS
	.align		4
        /*0020*/ 	.byte	0x02, 0x4c
        /*0022*/ 	.byte	0x01
	.zero		1


	//----- nvinfo : EIATTR_MERCURY_ISA_VERSION
	.align		4
        /*0024*/ 	.byte	0x03, 0x5f
        /*0026*/ 	.short	0x0101


	//----- nvinfo : EIATTR_VRC_CTA_INIT_COUNT
	.align		4
        /*0028*/ 	.byte	0x02, 0x4a
	.zero		1
	.zero		1


	//----- nvinfo : EIATTR_EXIT_INSTR_OFFSETS
	.align		4
        /*002c*/ 	.byte	0x04, 0x1c
        /*002e*/ 	.short	(.L_13 - .L_12)


	//   ....[0]....
.L_12:
        /*0030*/ 	.word	0x00001430


	//----- nvinfo : EIATTR_CRS_STACK_SIZE
	.align		4
.L_13:
        /*0034*/ 	.byte	0x04, 0x1e
        /*0036*/ 	.short	(.L_15 - .L_14)
.L_14:
        /*0038*/ 	.word	0x00000000


	//----- nvinfo : EIATTR_CBANK_PARAM_SIZE
	.align		4
.L_15:
        /*003c*/ 	.byte	0x03, 0x19
        /*003e*/ 	.short	0x0008


	//----- nvinfo : EIATTR_PARAM_CBANK
	.align		4
        /*0040*/ 	.byte	0x04, 0x0a
        /*0042*/ 	.short	(.L_17 - .L_16)
	.align		4
.L_16:
        /*0044*/ 	.word	index@(.nv.constant0._Z11kernel_callPf)
        /*0048*/ 	.short	0x0380
        /*004a*/ 	.short	0x0008


	//----- nvinfo : EIATTR_SW_WAR
	.align		4
.L_17:
        /*004c*/ 	.byte	0x04, 0x36
        /*004e*/ 	.short	(.L_19 - .L_18)
.L_18:
        /*0050*/ 	.word	0x00000008
.L_19:


//--------------------- .nv.callgraph             --------------------------
	.section	.nv.callgraph,"",@"SHT_CUDA_CALLGRAPH"
	.align	4
	.sectionentsize	8
	.align		4
        /*0000*/ 	.word	0x00000000
	.align		4
        /*0004*/ 	.word	0xffffffff
	.align		4
        /*0008*/ 	.word	0x00000000
	.align		4
        /*000c*/ 	.word	0xfffffffe
	.align		4
        /*0010*/ 	.word	0x00000000
	.align		4
        /*0014*/ 	.word	0xfffffffd
	.align		4
        /*0018*/ 	.word	0x00000000
	.align		4
        /*001c*/ 	.word	0xfffffffc


//--------------------- .text._Z11kernel_callPf   --------------------------
	.section	.text._Z11kernel_callPf,"ax",@progbits
	.align	128
        .global         _Z11kernel_callPf
        .type           _Z11kernel_callPf,@function
        .size           _Z11kernel_callPf,(.L_x_13 - _Z11kernel_callPf)
        .other          _Z11kernel_callPf,@"STO_CUDA_ENTRY STV_DEFAULT"
_Z11kernel_callPf:
.text._Z11kernel_callPf:
[----:B------:R-:W-:Y:S01]  /*0000*/  LDC R1, c[0x0][0x37c] ;  /* 0x0000df00ff017b82 */ /* 0x000fe20000000800 */
[----:B------:R-:W0:Y:S07]  /*0010*/  S2R R5, SR_TID.X ;  /* 0x0000000000057919 */ /* 0x000e2e0000002100 */
[----:B------:R-:W1:Y:S02]  /*0020*/  LDC R0, c[0x0][0x360] ;  /* 0x0000d800ff007b82 */ /* 0x000e640000000800 */
[----:B-1----:R-:W-:-:S02]  /*0030*/  LOP3.LUT R7, R0, 0xffff, RZ, 0xc0, !PT ;  /* 0x0000ffff00077812 */ /* 0x002fc400078ec0ff */
[C---:B0-----:R-:W-:Y:S02]  /*0040*/  IADD3 R2, PT, PT, R5.reuse, R0, RZ ;  /* 0x0000000005027210 */ /* 0x041fe40007ffe0ff */
[C---:B------:R-:W-:Y:S02]  /*0050*/  IADD3 R3, PT, PT, R5.reuse, 0x2, RZ ;  /* 0x0000000205037810 */ /* 0x040fe40007ffe0ff */
[----:B------:R-:W-:Y:S02]  /*0060*/  IADD3 R6, PT, PT, R5, 0x1, RZ ;  /* 0x0000000105067810 */ /* 0x000fe40007ffe0ff */
[----:B------:R-:W-:Y:S02]  /*0070*/  LOP3.LUT R4, R2, 0xfff, RZ, 0x3c, !PT ;  /* 0x00000fff02047812 */ /* 0x000fe400078e3cff */
[----:B------:R-:W-:Y:S02]  /*0080*/  I2FP.F32.U32 R3, R3 ;  /* 0x0000000300037245 */ /* 0x000fe40000201000 */
[----:B------:R-:W-:-:S02]  /*0090*/  I2FP.F32.U32 R2, R6 ;  /* 0x0000000600027245 */ /* 0x000fc40000201000 */
[----:B------:R-:W-:Y:S02]  /*00a0*/  LOP3.LUT R4, R4, 0xffff, RZ, 0xc0, !PT ;  /* 0x0000ffff04047812 */ /* 0x000fe400078ec0ff */
[----:B------:R-:W-:-:S07]  /*00b0*/  MOV R11, 0xd0 ;  /* 0x000000d0000b7802 */ /* 0x000fce0000000f00 */
[----:B------:R-:W-:Y:S05]  /*00c0*/  CALL.REL.NOINC `($__internal_0_$__cuda_sm20_div_u16) ;  /* 0x0000001000dc7944 */ /* 0x000fea0003c00000 */
[----:B------:R-:W-:Y:S01]  /*00d0*/  LOP3.LUT R12, R7, 0x3, RZ, 0xc0, !PT ;  /* 0x00000003070c7812 */ /* 0x000fe200078ec0ff */
[----:B------:R-:W-:Y:S01]  /*00e0*/  BSSY.RECONVERGENT B0, `(.L_x_0) ;  /* 0x0000013000007945 */ /* 0x000fe20003800200 */
[----:B------:R-:W-:Y:S02]  /*00f0*/  MOV R7, R5 ;  /* 0x0000000500077202 */ /* 0x000fe40000000f00 */
[C---:B------:R-:W-:Y:S02]  /*0100*/  ISETP.NE.AND P0, PT, R12.reuse, 0x2, PT ;  /* 0x000000020c00780c */ /* 0x040fe40003f05270 */
[----:B------:R-:W-:-:S11]  /*0110*/  LOP3.LUT R4, R12, 0x2, RZ, 0x3c, !PT ;  /* 0x000000020c047812 */ /* 0x000fd600078e3cff */
[----:B------:R-:W-:Y:S05]  /*0120*/  @!P0 BRA `(.L_x_1) ;  /* 0x0000000000388947 */ /* 0x000fea0003800000 */
[----:B------:R-:W0:Y:S01]  /*0130*/  S2UR UR5, SR_CgaCtaId ;  /* 0x00000000000579c3 */ /* 0x000e220000008800 */
[----:B------:R-:W-:Y:S01]  /*0140*/  UMOV UR4, 0x400 ;  /* 0x0000040000047882 */ /* 0x000fe20000000000 */
[C---:B------:R-:W-:Y:S01]  /*0150*/  IMAD R7, R4.reuse, R0, R5 ;  /* 0x0000000004077224 */ /* 0x040fe200078e0205 */
[----:B------:R-:W-:Y:S01]  /*0160*/  IADD3 R10, PT, PT, -R4, RZ, RZ ;  /* 0x000000ff040a7210 */ /* 0x000fe20007ffe1ff */
[----:B0-----:R-:W-:-:S06]  /*0170*/  ULEA UR4, UR5, UR4, 0x18 ;  /* 0x0000000405047291 */ /* 0x001fcc000f8ec0ff */
[----:B------:R-:W-:-:S04]  /*0180*/  LEA R8, R5, UR4, 0x2 ;  /* 0x0000000405087c11 */ /* 0x000fc8000f8e10ff */
[----:B------:R-:W-:-:S07]  /*0190*/  IADD3 R9, PT, PT, R8, 0x4000, RZ ;  /* 0x0000400008097810 */ /* 0x000fce0007ffe0ff */
.L_x_2:
[----:B------:R-:W-:Y:S01]  /*01a0*/  IADD3 R10, PT, PT, R10, 0x1, RZ ;  /* 0x000000010a0a7810 */ /* 0x000fe20007ffe0ff */
[----:B------:R-:W-:Y:S03]  /*01b0*/  STS [R9+-0x4000], R2 ;  /* 0xffc0000209007388 */ /* 0x000fe60000000800 */
[----:B------:R-:W-:Y:S01]  /*01c0*/  ISETP.NE.AND P0, PT, R10, RZ, PT ;  /* 0x000000ff0a00720c */ /* 0x000fe20003f05270 */
[----:B------:R-:W-:Y:S04]  /*01d0*/  STS [R9], R3 ;  /* 0x0000000309007388 */ /* 0x000fe80000000800 */
[----:B------:R0:W-:Y:S02]  /*01e0*/  STS [R9+0x4000], R2 ;  /* 0x0040000209007388 */ /* 0x0001e40000000800 */
[----:B0-----:R-:W-:-:S06]  /*01f0*/  LEA R9, R0, R9, 0x2 ;  /* 0x0000000900097211 */ /* 0x001fcc00078e10ff */
[----:B------:R-:W-:Y:S05]  /*0200*/  @P0 BRA `(.L_x_2) ;  /* 0xfffffffc00e40947 */ /* 0x000fea000383ffff */
.L_x_1:
[----:B------:R-:W-:Y:S05]  /*0210*/  BSYNC.RECONVERGENT B0 ;  /* 0x0000000000007941 */ /* 0x000fea0003800200 */
.L_x_0:
[----:B------:R-:W0:Y:S01]  /*0220*/  S2UR UR5, SR_CgaCtaId ;  /* 0x00000000000579c3 */ /* 0x000e220000008800 */
[----:B------:R-:W-:Y:S01]  /*0230*/  UMOV UR4, 0x400 ;  /* 0x0000040000047882 */ /* 0x000fe20000000000 */
[----:B------:R-:W-:Y:S01]  /*0240*/  BSSY.RECONVERGENT B0, `(.L_x_3) ;  /* 0x0000016000007945 */ /* 0x000fe20003800200 */
[----:B0-----:R-:W-:-:S06]  /*0250*/  ULEA UR4, UR5, UR4, 0x18 ;  /* 0x0000000405047291 */ /* 0x001fcc000f8ec0ff */
[----:B------:R-:W-:-:S07]  /*0260*/  LEA R9, R7, UR4, 0x2 ;  /* 0x0000000407097c11 */ /* 0x000fce000f8e10ff */
.L_x_4:
[C---:B-1----:R-:W-:Y:S01]  /*0270*/  LEA R11, R0.reuse, R9, 0x2 ;  /* 0x00000009000b7211 */ /* 0x042fe200078e10ff */
[----:B------:R-:W-:Y:S01]  /*0280*/  STS [R9], R2 ;  /* 0x0000000209007388 */ /* 0x000fe20000000800 */
[C---:B------:R-:W-:Y:S02]  /*0290*/  LEA R7, R0.reuse, R7, 0x2 ;  /* 0x0000000700077211 */ /* 0x040fe400078e10ff */
[C---:B------:R-:W-:Y:S01]  /*02a0*/  LEA R13, R0.reuse, R11, 0x2 ;  /* 0x0000000b000d7211 */ /* 0x040fe200078e10ff */
[----:B------:R-:W-:Y:S01]  /*02b0*/  STS [R9+0x4000], R3 ;  /* 0x0040000309007388 */ /* 0x000fe20000000800 */
[----:B------:R-:W-:Y:S02]  /*02c0*/  ISETP.GE.U32.AND P0, PT, R7, 0x1000, PT ;  /* 0x000010000700780c */ /* 0x000fe40003f06070 */
[C---:B------:R-:W-:Y:S01]  /*02d0*/  LEA R15, R0.reuse, R13, 0x2 ;  /* 0x0000000d000f7211 */ /* 0x040fe200078e10ff */
[----:B------:R0:W-:Y:S04]  /*02e0*/  STS [R9+0x8000], R2 ;  /* 0x0080000209007388 */ /* 0x0001e80000000800 */
[----:B------:R1:W-:Y:S04]  /*02f0*/  STS [R11], R2 ;  /* 0x000000020b007388 */ /* 0x0003e80000000800 */
[----:B------:R1:W-:Y:S01]  /*0300*/  STS [R11+0x4000], R3 ;  /* 0x004000030b007388 */ /* 0x0003e20000000800 */
[----:B0-----:R-:W-:-:S03]  /*0310*/  LEA R9, R0, R9, 0x4 ;  /* 0x0000000900097211 */ /* 0x001fc600078e20ff */
[----:B------:R1:W-:Y:S04]  /*0320*/  STS [R11+0x8000], R2 ;  /* 0x008000020b007388 */ /* 0x0003e80000000800 */
[----:B------:R1:W-:Y:S04]  /*0330*/  STS [R13], R2 ;  /* 0x000000020d007388 */ /* 0x0003e80000000800 */
[----:B------:R1:W-:Y:S04]  /*0340*/  STS [R13+0x4000], R3 ;  /* 0x004000030d007388 */ /* 0x0003e80000000800 */
[----:B------:R1:W-:Y:S04]  /*0350*/  STS [R13+0x8000], R2 ;  /* 0x008000020d007388 */ /* 0x0003e80000000800 */
[----:B------:R1:W-:Y:S04]  /*0360*/  STS [R15], R2 ;  /* 0x000000020f007388 */ /* 0x0003e80000000800 */
[----:B------:R1:W-:Y:S04]  /*0370*/  STS [R15+0x4000], R3 ;  /* 0x004000030f007388 */ /* 0x0003e80000000800 */
[----:B------:R1:W-:Y:S01]  /*0380*/  STS [R15+0x8000], R2 ;  /* 0x008000020f007388 */ /* 0x0003e20000000800 */
[----:B------:R-:W-:Y:S05]  /*0390*/  @!P0 BRA `(.L_x_4) ;  /* 0xfffffffc00b48947 */ /* 0x000fea000383ffff */
[----:B------:R-:W-:Y:S05]  /*03a0*/  BSYNC.RECONVERGENT B0 ;  /* 0x0000000000007941 */ /* 0x000fea0003800200 */
.L_x_3:
[----:B------:R-:W0:Y:S01]  /*03b0*/  S2R R7, SR_TID.Y ;  /* 0x0000000000077919 */ /* 0x000e220000002200 */
[----:B------:R-:W0:Y:S01]  /*03c0*/  LDCU UR5, c[0x0][0x364] ;  /* 0x00006c80ff0577ac */ /* 0x000e220008000800 */
[----:B------:R-:W-:Y:S01]  /*03d0*/  BSSY.RECONVERGENT B0, `(.L_x_5) ;  /* 0x00000db000007945 */ /* 0x000fe20003800200 */
[----:B------:R-:W-:Y:S01]  /*03e0*/  BAR.SYNC.DEFER_BLOCKING 0x0 ;  /* 0x0000000000007b1d */ /* 0x000fe20000010000 */
[----:B------:R-:W-:-:S05]  /*03f0*/  ISETP.NE.AND P0, PT, R12, 0x2, PT ;  /* 0x000000020c00780c */ /* 0x000fca0003f05270 */
[----:B------:R-:W2:Y:S01]  /*0400*/  LDCU.64 UR8, c[0x0][0x358] ;  /* 0x00006b00ff0877ac */ /* 0x000ea20008000a00 */
[----:B-1----:R-:W0:Y:S02]  /*0410*/  S2R R2, SR_TID.Z ;  /* 0x0000000000027919 */ /* 0x002e240000002300 */
[----:B0-----:R-:W-:Y:S02]  /*0420*/  IMAD R7, R2, UR5, R7 ;  /* 0x0000000502077c24 */ /* 0x001fe4000f8e0207 */
[----:B------:R-:W0:Y:S02]  /*0430*/  LDC.64 R2, c[0x0][0x380] ;  /* 0x0000e000ff027b82 */ /* 0x000e240000000a00 */
[----:B------:R-:W-:-:S05]  /*0440*/  IMAD R7, R7, R0, RZ ;  /* 0x0000000007077224 */ /* 0x000fca00078e02ff */
[----:B------:R-:W-:-:S04]  /*0450*/  IADD3 R6, PT, PT, R6, R7, RZ ;  /* 0x0000000706067210 */ /* 0x000fc80007ffe0ff */
[----:B------:R-:W-:-:S13]  /*0460*/  ISETP.GT.U32.AND P1, PT, R6, 0xfff, PT ;  /* 0x00000fff0600780c */ /* 0x000fda0003f24070 */
[----:B--2---:R-:W-:Y:S05]  /*0470*/  @P1 BRA `(.L_x_6) ;  /* 0x0000000c00401947 */ /* 0x004fea0003800000 */
[----:B------:R-:W1:Y:S01]  /*0480*/  LDCU UR6, c[0x0][0x368] ;  /* 0x00006d00ff0677ac */ /* 0x000e620008000800 */
[----:B------:R-:W-:Y:S01]  /*0490*/  IMAD R6, R0, UR5, RZ ;  /* 0x0000000500067c24 */ /* 0x000fe2000f8e02ff */
[----:B------:R-:W-:-:S03]  /*04a0*/  IADD3 R7, PT, PT, R5, R7, RZ ;  /* 0x0000000705077210 */ /* 0x000fc60007ffe0ff */
[----:B-1----:R-:W-:-:S07]  /*04b0*/  IMAD R6, R6, UR6, RZ ;  /* 0x0000000606067c24 */ /* 0x002fce000f8e02ff */
.L_x_7:
[----:B-1----:R-:W-:Y:S02]  /*04c0*/  IADD3 R8, PT, PT, R7, 0x1, RZ ;  /* 0x0000000107087810 */ /* 0x002fe40007ffe0ff */
[----:B------:R-:W-:Y:S02]  /*04d0*/  IADD3 R7, PT, PT, R6, R7, RZ ;  /* 0x0000000706077210 */ /* 0x000fe40007ffe0ff */
[----:B------:R-:W-:Y:S02]  /*04e0*/  SHF.L.U32 R9, R8, 0x2, RZ ;  /* 0x0000000208097819 */ /* 0x000fe400000006ff */
[----:B------:R-:W-:Y:S02]  /*04f0*/  SHF.R.U32.HI R10, RZ, 0x4, R8 ;  /* 0x00000004ff0a7819 */ /* 0x000fe40000011608 */
[----:B------:R-:W-:Y:S02]  /*0500*/  LOP3.LUT R8, R9, 0x3ffc, RZ, 0xc0, !PT ;  /* 0x00003ffc09087812 */ /* 0x000fe400078ec0ff */
[----:B------:R-:W-:-:S02]  /*0510*/  LOP3.LUT R10, R10, 0xffffffc, RZ, 0xc0, !PT ;  /* 0x0ffffffc0a0a7812 */ /* 0x000fc400078ec0ff */
[----:B------:R-:W-:Y:S01]  /*0520*/  LOP3.LUT R9, R9, 0xfc, RZ, 0xc0, !PT ;  /* 0x000000fc09097812 */ /* 0x000fe200078ec0ff */
[----:B------:R-:W-:Y:S04]  /*0530*/  LDS R19, [R8+UR4] ;  /* 0x0000000408137984 */ /* 0x000fe80008000800 */
[----:B------:R-:W-:Y:S04]  /*0540*/  LDS R20, [R10+UR4+0x4000] ;  /* 0x004000040a147984 */ /* 0x000fe80008000800 */
[----:B------:R-:W1:Y:S04]  /*0550*/  LDS R23, [R9+UR4+0x8000] ;  /* 0x0080000409177984 */ /* 0x000e680008000800 */
[----:B------:R-:W-:Y:S04]  /*0560*/  LDS R26, [R10+UR4+0x4100] ;  /* 0x004100040a1a7984 */ /* 0x000fe80008000800 */
[----:B------:R-:W2:Y:S04]  /*0570*/  LDS R25, [R9+UR4+0x8100] ;  /* 0x0081000409197984 */ /* 0x000ea80008000800 */
[----:B------:R-:W-:Y:S04]  /*0580*/  LDS R11, [R10+UR4+0x4200] ;  /* 0x004200040a0b7984 */ /* 0x000fe80008000800 */
[----:B------:R-:W3:Y:S04]  /*0590*/  LDS R12, [R9+UR4+0x8200] ;  /* 0x00820004090c7984 */ /* 0x000ee80008000800 */
[----:B------:R-:W-:Y:S04]  /*05a0*/  LDS R14, [R10+UR4+0x4300] ;  /* 0x004300040a0e7984 */ /* 0x000fe80008000800 */
[----:B------:R-:W4:Y:S04]  /*05b0*/  LDS R13, [R9+UR4+0x8300] ;  /* 0x00830004090d7984 */ /* 0x000f280008000800 */
[----:B------:R-:W-:Y:S04]  /*05c0*/  LDS R15, [R10+UR4+0x4400] ;  /* 0x004400040a0f7984 */ /* 0x000fe80008000800 */
[----:B------:R-:W5:Y:S04]  /*05d0*/  LDS R16, [R9+UR4+0x8400] ;  /* 0x0084000409107984 */ /* 0x000f680008000800 */
[----:B------:R-:W-:Y:S04]  /*05e0*/  LDS R17, [R10+UR4+0x4500] ;  /* 0x004500040a117984 */ /* 0x000fe80008000800 */
[----:B------:R-:W0:Y:S01]  /*05f0*/  LDS R18, [R9+UR4+0x8500] ;  /* 0x0085000409127984 */ /* 0x000e220008000800 */
[----:B-1----:R-:W-:-:S03]  /*0600*/  FFMA R19, R20, R23, R19 ;  /* 0x0000001714137223 */ /* 0x002fc60000000013 */
[----:B------:R-:W-:Y:S04]  /*0610*/  LDS R21, [R10+UR4+0x4600] ;  /* 0x004600040a157984 */ /* 0x000fe80008000800 */
[----:B------:R-:W1:Y:S01]  /*0620*/  LDS R22, [R9+UR4+0x8600] ;  /* 0x0086000409167984 */ /* 0x000e620008000800 */
[----:B--2---:R-:W-:-:S03]  /*0630*/  FFMA R26, R26, R25, R19 ;  /* 0x000000191a1a7223 */ /* 0x004fc60000000013 */
[----:B------:R-:W-:Y:S04]  /*0640*/  LDS R23, [R10+UR4+0x4700] ;  /* 0x004700040a177984 */ /* 0x000fe80008000800 */
[----:B------:R-:W2:Y:S01]  /*0650*/  LDS R24, [R9+UR4+0x8700] ;  /* 0x0087000409187984 */ /* 0x000ea20008000800 */
[----:B---3--:R-:W-:-:S03]  /*0660*/  FFMA R25, R11, R12, R26 ;  /* 0x0000000c0b197223 */ /* 0x008fc6000000001a */
[----:B------:R-:W-:Y:S04]  /*0670*/  LDS R19, [R10+UR4+0x4800] ;  /* 0x004800040a137984 */ /* 0x000fe80008000800 */
[----:B------:R-:W3:Y:S01]  /*0680*/  LDS R20, [R9+UR4+0x8800] ;  /* 0x0088000409147984 */ /* 0x000ee20008000800 */
[----:B----4-:R-:W-:-:S03]  /*0690*/  FFMA R26, R14, R13, R25 ;  /* 0x0000000d0e1a7223 */ /* 0x010fc60000000019 */
[----:B------:R-:W-:Y:S04]  /*06a0*/  LDS R11, [R10+UR4+0x4900] ;  /* 0x004900040a0b7984 */ /* 0x000fe80008000800 */
[----:B------:R-:W4:Y:S01]  /*06b0*/  LDS R12, [R9+UR4+0x8900] ;  /* 0x00890004090c7984 */ /* 0x000f220008000800 */
[----:B-----5:R-:W-:-:S03]  /*06c0*/  FFMA R26, R15, R16, R26 ;  /* 0x000000100f1a7223 */ /* 0x020fc6000000001a */
[----:B------:R-:W-:Y:S04]  /*06d0*/  LDS R13, [R10+UR4+0x4a00] ;  /* 0x004a00040a0d7984 */ /* 0x000fe80008000800 */
[----:B------:R-:W5:Y:S01]  /*06e0*/  LDS R14, [R9+UR4+0x8a00] ;  /* 0x008a0004090e7984 */ /* 0x000f620008000800 */
[----:B0-----:R-:W-:-:S03]  /*06f0*/  FFMA R26, R17, R18, R26 ;  /* 0x00000012111a7223 */ /* 0x001fc6000000001a */
        /* <DEDUP_REMOVED lines=157> */
[----:B------:R4:W3:Y:S01]  /*10d0*/  LDS R26, [R9+UR4+0xbf00] ;  /* 0x00bf0004091a7984 */ /* 0x0008e20008000800 */
[----:B-----5:R-:W-:-:S04]  /*10e0*/  FFMA R12, R11, R12, R20 ;  /* 0x0000000c0b0c7223 */ /* 0x020fc80000000014 */
[----:B0-----:R-:W-:Y:S01]  /*10f0*/  FFMA R12, R13, R14, R12 ;  /* 0x0000000e0d0c7223 */ /* 0x001fe2000000000c */
[----:B----4-:R-:W-:-:S04]  /*1100*/  IADD3 R9, PT, PT, R7, 0x1, RZ ;  /* 0x0000000107097810 */ /* 0x010fc80007ffe0ff */
[----:B------:R-:W-:Y:S01]  /*1110*/  ISETP.GE.U32.AND P1, PT, R9, 0x1000, PT ;  /* 0x000010000900780c */ /* 0x000fe20003f26070 */
[----:B-1----:R-:W-:-:S04]  /*1120*/  FFMA R12, R15, R16, R12 ;  /* 0x000000100f0c7223 */ /* 0x002fc8000000000c */
[----:B--2---:R-:W-:-:S04]  /*1130*/  FFMA R12, R17, R18, R12 ;  /* 0x00000012110c7223 */ /* 0x004fc8000000000c */
[----:B---3--:R-:W-:-:S04]  /*1140*/  FFMA R12, R21, R22, R12 ;  /* 0x00000016150c7223 */ /* 0x008fc8000000000c */
[----:B------:R-:W-:-:S05]  /*1150*/  FFMA R25, R25, R26, R12 ;  /* 0x0000001a19197223 */ /* 0x000fca000000000c */
[----:B------:R1:W-:Y:S01]  /*1160*/  STS [R8+UR4], R25 ;  /* 0x0000001908007988 */ /* 0x0003e20008000804 */
[----:B------:R-:W-:Y:S05]  /*1170*/  @!P1 BRA `(.L_x_7) ;  /* 0xfffffff000d09947 */ /* 0x000fea000383ffff */
.L_x_6:
[----:B------:R-:W-:Y:S05]  /*1180*/  BSYNC.RECONVERGENT B0 ;  /* 0x0000000000007941 */ /* 0x000fea0003800200 */
.L_x_5:
[----:B------:R-:W-:Y:S04]  /*1190*/  BSSY.RECONVERGENT B0, `(.L_x_8) ;  /* 0x000000e000007945 */ /* 0x000fe80003800200 */
[----:B------:R-:W-:Y:S05]  /*11a0*/  @!P0 BRA `(.L_x_9) ;  /* 0x0000000000308947 */ /* 0x000fea0003800000 */
[----:B------:R-:W2:Y:S01]  /*11b0*/  LDC.64 R6, c[0x0][0x380] ;  /* 0x0000e000ff067b82 */ /* 0x000ea20000000a00 */
[C---:B------:R-:W-:Y:S02]  /*11c0*/  LEA R9, R5.reuse, UR4, 0x2 ;  /* 0x0000000405097c11 */ /* 0x040fe4000f8e10ff */
[----:B-1----:R-:W-:Y:S01]  /*11d0*/  IADD3 R8, PT, PT, -R4, RZ, RZ ;  /* 0x000000ff04087210 */ /* 0x002fe20007ffe1ff */
[----:B--2---:R-:W-:-:S04]  /*11e0*/  IMAD.WIDE.U32 R6, R5, 0x4, R6 ;  /* 0x0000000405067825 */ /* 0x004fc800078e0006 */
[----:B------:R-:W-:-:S07]  /*11f0*/  IMAD R5, R4, R0, R5 ;  /* 0x0000000004057224 */ /* 0x000fce00078e0205 */
.L_x_10:
[----:B------:R1:W2:Y:S01]  /*1200*/  LDS R11, [R9] ;  /* 0x00000000090b7984 */ /* 0x0002a20000000800 */
[----:B------:R-:W-:-:S04]  /*1210*/  IADD3 R8, PT, PT, R8, 0x1, RZ ;  /* 0x0000000108087810 */ /* 0x000fc80007ffe0ff */
[----:B------:R-:W-:Y:S02]  /*1220*/  ISETP.NE.AND P0, PT, R8, RZ, PT ;  /* 0x000000ff0800720c */ /* 0x000fe40003f05270 */
[C---:B-1----:R-:W-:Y:S01]  /*1230*/  LEA R9, R0.reuse, R9, 0x2 ;  /* 0x0000000900097211 */ /* 0x042fe200078e10ff */
[----:B--2---:R1:W-:Y:S02]  /*1240*/  STG.E desc[UR8][R6.64], R11 ;  /* 0x0000000b06007986 */ /* 0x0043e4000c101908 */
[----:B-1----:R-:W-:-:S08]  /*1250*/  IMAD.WIDE.U32 R6, R0, 0x4, R6 ;  /* 0x0000000400067825 */ /* 0x002fd000078e0006 */
[----:B------:R-:W-:Y:S05]  /*1260*/  @P0 BRA `(.L_x_10) ;  /* 0xfffffffc00e40947 */ /* 0x000fea000383ffff */
.L_x_9:
[----:B------:R-:W-:Y:S05]  /*1270*/  BSYNC.RECONVERGENT B0 ;  /* 0x0000000000007941 */ /* 0x000fea0003800200 */
.L_x_8:
[C---:B------:R-:W-:Y:S01]  /*1280*/  LEA R15, R0.reuse, R5, 0x1 ;  /* 0x00000005000f7211 */ /* 0x040fe200078e08ff */
[----:B------:R-:W-:Y:S01]  /*1290*/  IMAD R17, R0, 0x3, R5 ;  /* 0x0000000300117824 */ /* 0x000fe200078e0205 */
[C---:B------:R-:W-:Y:S02]  /*12a0*/  IADD3 R19, PT, PT, R5.reuse, R0, RZ ;  /* 0x0000000005137210 */ /* 0x040fe40007ffe0ff */
[----:B------:R-:W-:-:S07]  /*12b0*/  LEA R21, R5, UR4, 0x2 ;  /* 0x0000000405157c11 */ /* 0x000fce000f8e10ff */
.L_x_11:
[CC--:B------:R-:W-:Y:S01]  /*12c0*/  LEA R4, R0.reuse, R21.reuse, 0x2 ;  /* 0x0000001500047211 */ /* 0x0c0fe200078e10ff */
[C---:B------:R-:W-:Y:S01]  /*12d0*/  IMAD R16, R0.reuse, 0xc, R21 ;  /* 0x0000000c00107824 */ /* 0x040fe200078e0215 */
[C---:B------:R-:W-:Y:S01]  /*12e0*/  LEA R14, R0.reuse, R21, 0x3 ;  /* 0x00000015000e7211 */ /* 0x040fe200078e18ff */
[----:B--2---:R2:W3:Y:S01]  /*12f0*/  LDS R23, [R21] ;  /* 0x0000000015177984 */ /* 0x0044e20000000800 */
[----:B0-----:R-:W-:Y:S01]  /*1300*/  IMAD.WIDE.U32 R6, R5, 0x4, R2 ;  /* 0x0000000405067825 */ /* 0x001fe200078e0002 */
[C---:B------:R-:W-:Y:S02]  /*1310*/  IADD3 R5, PT, PT, R0.reuse, R5, R0 ;  /* 0x0000000500057210 */ /* 0x040fe40007ffe000 */
[----:B-1----:R-:W0:Y:S01]  /*1320*/  LDS R25, [R4] ;  /* 0x0000000004197984 */ /* 0x002e220000000800 */
[----:B------:R-:W-:Y:S01]  /*1330*/  IMAD.WIDE.U32 R8, R19, 0x4, R2 ;  /* 0x0000000413087825 */ /* 0x000fe200078e0002 */
[----:B------:R-:W-:Y:S02]  /*1340*/  IADD3 R5, PT, PT, R0, R5, R0 ;  /* 0x0000000500057210 */ /* 0x000fe40007ffe000 */
[----:B------:R-:W1:Y:S01]  /*1350*/  LDS R27, [R14] ;  /* 0x000000000e1b7984 */ /* 0x000e620000000800 */
[----:B------:R-:W-:Y:S01]  /*1360*/  IMAD.WIDE.U32 R10, R15, 0x4, R2 ;  /* 0x000000040f0a7825 */ /* 0x000fe200078e0002 */
[----:B------:R-:W-:-:S02]  /*1370*/  ISETP.GE.U32.AND P0, PT, R5, 0x1000, PT ;  /* 0x000010000500780c */ /* 0x000fc40003f06070 */
[----:B------:R-:W4:Y:S01]  /*1380*/  LDS R29, [R16] ;  /* 0x00000000101d7984 */ /* 0x000f220000000800 */
[----:B------:R-:W-:Y:S01]  /*1390*/  IMAD.WIDE.U32 R12, R17, 0x4, R2 ;  /* 0x00000004110c7825 */ /* 0x000fe200078e0002 */
[C---:B------:R-:W-:Y:S02]  /*13a0*/  LEA R15, R0.reuse, R15, 0x2 ;  /* 0x0000000f000f7211 */ /* 0x040fe400078e10ff */
[C---:B------:R-:W-:Y:S02]  /*13b0*/  LEA R17, R0.reuse, R17, 0x2 ;  /* 0x0000001100117211 */ /* 0x040fe400078e10ff */
[C---:B------:R-:W-:Y:S02]  /*13c0*/  LEA R19, R0.reuse, R19, 0x2 ;  /* 0x0000001300137211 */ /* 0x040fe400078e10ff */
[----:B--2---:R-:W-:Y:S01]  /*13d0*/  LEA R21, R0, R21, 0x4 ;  /* 0x0000001500157211 */ /* 0x004fe200078e20ff */
[----:B---3--:R2:W-:Y:S04]  /*13e0*/  STG.E desc[UR8][R6.64], R23 ;  /* 0x0000001706007986 */ /* 0x0085e8000c101908 */
[----:B0-----:R2:W-:Y:S04]  /*13f0*/  STG.E desc[UR8][R8.64], R25 ;  /* 0x0000001908007986 */ /* 0x0015e8000c101908 */
[----:B-1----:R2:W-:Y:S04]  /*1400*/  STG.E desc[UR8][R10.64], R27 ;  /* 0x0000001b0a007986 */ /* 0x0025e8000c101908 */
[----:B----4-:R2:W-:Y:S01]  /*1410*/  STG.E desc[UR8][R12.64], R29 ;  /* 0x0000001d0c007986 */ /* 0x0105e2000c101908 */
[----:B------:R-:W-:Y:S05]  /*1420*/  @!P0 BRA `(.L_x_11) ;  /* 0xfffffffc00a48947 */ /* 0x000fea000383ffff */
[----:B------:R-:W-:Y:S05]  /*1430*/  EXIT ;  /* 0x000000000000794d */ /* 0x000fea0003800000 */
        .weak           $__internal_0_$__cuda_sm20_div_u16
        .type           $__internal_0_$__cuda_sm20_div_u16,@function
        .size           $__internal_0_$__cuda_sm20_div_u16,(.L_x_13 - $__internal_0_$__cuda_sm20_div_u16)
$__internal_0_$__cuda_sm20_div_u16:
[----:B------:R-:W0:Y:S01]  /*1440*/  I2F.U16 R8, R7 ;  /* 0x0000000700087306 */ /* 0x000e220000101000 */
[----:B------:R-:W-:Y:S01]  /*1450*/  HFMA2 R9, -RZ, RZ, 15, 0 ;  /* 0x4b800000ff097431 */ /* 0x000fe200000001ff */
[----:B------:R-:W-:Y:S02]  /*1460*/  I2FP.F32.U32.RZ R4, R4 ;  /* 0x0000000400047245 */ /* 0x000fe4000020d000 */
[C---:B0-----:R-:W-:Y:S02]  /*1470*/  FSETP.GEU.AND P1, PT, |R8|.reuse, 1.175494350822287508e-38, PT ;  /* 0x008000000800780b */ /* 0x041fe40003f2e200 */
[----:B------:R-:W-:Y:S02]  /*1480*/  FSETP.GT.AND P0, PT, |R8|, 8.50705917302346158658e+37, PT ;  /* 0x7e8000000800780b */ /* 0x000fe40003f04200 */
[----:B------:R-:W-:-:S04]  /*1490*/  FSEL R9, R9, 1, !P1 ;  /* 0x3f80000009097808 */ /* 0x000fc80004800000 */
[----:B------:R-:W-:Y:S02]  /*14a0*/  FSEL R9, R9, 0.25, !P0 ;  /* 0x3e80000009097808 */ /* 0x000fe40004000000 */
[----:B------:R-:W-:-:S03]  /*14b0*/  ISETP.NE.U32.AND P0, PT, R7, RZ, PT ;  /* 0x000000ff0700720c */ /* 0x000fc60003f05070 */
[----:B------:R-:W-:Y:S01]  /*14c0*/  FMUL R10, R8, R9 ;  /* 0x00000009080a7220 */ /* 0x000fe20000400000 */
[----:B------:R-:W-:-:S05]  /*14d0*/  MOV R8, R11 ;  /* 0x0000000b00087202 */ /* 0x000fca0000000f00 */
[----:B------:R-:W0:Y:S02]  /*14e0*/  MUFU.RCP R10, R10 ;  /* 0x0000000a000a7308 */ /* 0x000e240000001000 */
[----:B0-----:R-:W-:-:S05]  /*14f0*/  FMUL R9, R9, R10 ;  /* 0x0000000a09097220 */ /* 0x001fca0000400000 */
[----:B------:R-:W-:-:S05]  /*1500*/  IADD3 R9, PT, PT, R9, 0x2, RZ ;  /* 0x0000000209097810 */ /* 0x000fca0007ffe0ff */
[----:B------:R-:W-:Y:S01]  /*1510*/  FMUL.RZ R4, R4, R9 ;  /* 0x0000000904047220 */ /* 0x000fe2000040c000 */
[----:B------:R-:W-:-:S05]  /*1520*/  HFMA2 R9, -RZ, RZ, 0, 0 ;  /* 0x00000000ff097431 */ /* 0x000fca00000001ff */
[----:B------:R-:W0:Y:S02]  /*1530*/  F2I.U32.TRUNC.NTZ R4, R4 ;  /* 0x0000000400047305 */ /* 0x000e24000020f000 */
[----:B0-----:R-:W-:Y:S02]  /*1540*/  LOP3.LUT R7, R4, 0xffff, RZ, 0xc0, !PT ;  /* 0x0000ffff04077812 */ /* 0x001fe400078ec0ff */
[----:B------:R-:W-:Y:S01]  /*1550*/  @!P0 MOV R7, 0xffffffff ;  /* 0xffffffff00078802 */ /* 0x000fe20000000f00 */
[----:B------:R-:W-:Y:S06]  /*1560*/  RET.REL.NODEC R8 `(_Z11kernel_callPf) ;  /* 0xffffffe808a47950 */ /* 0x000fec0003c3ffff */
.L_x_12:
[----:B------:R-:W-:-:S00]  /*1570*/  BRA `(.L_x_12) ;  /* 0xfffffffc00fc7947 */ /* 0x000fc0000383ffff */
[----:B------:R-:W-:-:S00]  /*1580*/  NOP ;  /* 0x0000000000007918 */ /* 0x000fc00000000000 */
[----:B------:R-:W-:-:S00]  /*1590*/  NOP ;  /* 0x0000000000007918 */ /* 0x000fc00000000000 */
[----:B------:R-:W-:-:S00]  /*15a0*/  NOP ;  /* 0x0000000000007918 */ /* 0x000fc00000000000 */
[----:B------:R-:W-:-:S00]  /*15b0*/  NOP ;  /* 0x0000000000007918 */ /* 0x000fc00000000000 */
[----:B------:R-:W-:-:S00]  /*15c0*/  NOP ;  /* 0x0000000000007918 */ /* 0x000fc00000000000 */
[----:B------:R-:W-:-:S00]  /*15d0*/  NOP ;  /* 0x0000000000007918 */ /* 0x000fc00000000000 */
[----:B------:R-:W-:-:S00]  /*15e0*/  NOP ;  /* 0x0000000000007918 */ /* 0x000fc00000000000 */
[----:B------:R-:W-:-:S00]  /*15f0*/  NOP ;  /* 0x0000000000007918 */ /* 0x000fc00000000000 */
.L_x_13:


//--------------------- .nv.shared._Z11kernel_callPf --------------------------
	.section	.nv.shared._Z11kernel_callPf,"aw",@nobits
	.sectionflags	@""
	.align	4
.nv.shared._Z11kernel_callPf:
	.zero		50176


//--------------------- .nv.shared.reserved.0     --------------------------
	.section	.nv.shared.reserved.0,"aw",@nobits
	.weak		__nv_reservedSMEM_offset_0_alias
	.size		__nv_reservedSMEM_offset_0_alias, 0, 64
	.other		__nv_reservedSMEM_offset_0_alias,@"STO_CUDA_RESERVED_SHARED STV_DEFAULT"
__nv_reservedSMEM_offset_0_alias:
	.zero		0
	.zero		64


//--------------------- .nv.constant0._Z11kernel_callPf --------------------------
	.section	.nv.constant0._Z11kernel_callPf,"a",@progbits
	.sectionflags	@""
	.align	4
.nv.constant0._Z11kernel_callPf:
	.zero		904


//--------------------- SYMBOLS --------------------------

	.type		.nv.reservedSmem.offset0,@object
	.size		.nv.reservedSmem.offset0,0x4
	.type		.nv.reservedSmem.cap,@object
	.size		.nv.reservedSmem.cap,0x4
